	.headerflags	@"EF_CUDA_TEXMODE_UNIFIED EF_CUDA_64BIT_ADDRESS EF_CUDA_ACCELERATORS EF_CUDA_SM90 EF_CUDA_VIRTUAL_SM(EF_CUDA_SM90)"
	.elftype	@"ET_EXEC"


//--------------------- .nv.info                  --------------------------
	.section	.nv.info,"",@"SHT_CUDA_INFO"
	.align	4


	//----- nvinfo : EIATTR_REGCOUNT
	.align		4
        /*0000*/ 	.byte	0x04, 0x2f
        /*0002*/ 	.short	(.L_1 - .L_0)
	.align		4
.L_0:
        /*0004*/ 	.word	index@(triton_poi_fused_cat_2)
        /*0008*/ 	.word	0x00000013


	//----- nvinfo : EIATTR_MIN_STACK_SIZE
	.align		4
.L_1:
        /*000c*/ 	.byte	0x04, 0x12
        /*000e*/ 	.short	(.L_3 - .L_2)
	.align		4
.L_2:
        /*0010*/ 	.word	index@(triton_poi_fused_cat_2)
        /*0014*/ 	.word	0x00000000


	//----- nvinfo : EIATTR_FRAME_SIZE
	.align		4
.L_3:
        /*0018*/ 	.byte	0x04, 0x11
        /*001a*/ 	.short	(.L_5 - .L_4)
	.align		4
.L_4:
        /*001c*/ 	.word	index@(triton_poi_fused_cat_2)
        /*0020*/ 	.word	0x00000000


	//----- nvinfo : EIATTR_MIN_STACK_SIZE
	.align		4
.L_5:
        /*0024*/ 	.byte	0x04, 0x12
        /*0026*/ 	.short	(.L_7 - .L_6)
	.align		4
.L_6:
        /*0028*/ 	.word	index@(triton_poi_fused_cat_2)
        /*002c*/ 	.word	0x00000000
.L_7:


//--------------------- .nv.info.triton_poi_fused_cat_2 --------------------------
	.section	.nv.info.triton_poi_fused_cat_2,"",@"SHT_CUDA_INFO"
	.sectionflags	@""
	.align	4


	//----- nvinfo : EIATTR_CUDA_API_VERSION
	.align		4
        /*0000*/ 	.byte	0x04, 0x37
        /*0002*/ 	.short	(.L_9 - .L_8)
.L_8:
        /*0004*/ 	.word	0x0000007c


	//----- nvinfo : EIATTR_KPARAM_INFO
	.align		4
.L_9:
        /*0008*/ 	.byte	0x04, 0x17
        /*000a*/ 	.short	(.L_11 - .L_10)
.L_10:
        /*000c*/ 	.word	0x00000000
        /*0010*/ 	.short	0x0004
        /*0012*/ 	.short	0x0020
        /*0014*/ 	.byte	0x00, 0xf0, 0x11, 0x00


	//----- nvinfo : EIATTR_KPARAM_INFO
	.align		4
.L_11:
        /*0018*/ 	.byte	0x04, 0x17
        /*001a*/ 	.short	(.L_13 - .L_12)
.L_12:
        /*001c*/ 	.word	0x00000000
        /*0020*/ 	.short	0x0003
        /*0022*/ 	.short	0x0018
        /*0024*/ 	.byte	0x00, 0xf4, 0x21, 0x00


	//----- nvinfo : EIATTR_KPARAM_INFO
	.align		4
.L_13:
        /*0028*/ 	.byte	0x04, 0x17
        /*002a*/ 	.short	(.L_15 - .L_14)
.L_14:
        /*002c*/ 	.word	0x00000000
        /*0030*/ 	.short	0x0002
        /*0032*/ 	.short	0x0010
        /*0034*/ 	.byte	0x00, 0xf4, 0x21, 0x00


	//----- nvinfo : EIATTR_KPARAM_INFO
	.align		4
.L_15:
        /*0038*/ 	.byte	0x04, 0x17
        /*003a*/ 	.short	(.L_17 - .L_16)
.L_16:
        /*003c*/ 	.word	0x00000000
        /*0040*/ 	.short	0x0001
        /*0042*/ 	.short	0x0008
        /*0044*/ 	.byte	0x00, 0xf4, 0x21, 0x00


	//----- nvinfo : EIATTR_KPARAM_INFO
	.align		4
.L_17:
        /*0048*/ 	.byte	0x04, 0x17
        /*004a*/ 	.short	(.L_19 - .L_18)
.L_18:
        /*004c*/ 	.word	0x00000000
        /*0050*/ 	.short	0x0000
        /*0052*/ 	.short	0x0000
        /*0054*/ 	.byte	0x00, 0xf4, 0x21, 0x00


	//----- nvinfo : EIATTR_SPARSE_MMA_MASK
	.align		4
.L_19:
        /*0058*/ 	.byte	0x03, 0x50
        /*005a*/ 	.short	0x0000


	//----- nvinfo : EIATTR_MAXREG_COUNT
	.align		4
        /*005c*/ 	.byte	0x03, 0x1b
        /*005e*/ 	.short	0x00ff


	//----- nvinfo : EIATTR_EXIT_INSTR_OFFSETS
	.align		4
        /*0060*/ 	.byte	0x04, 0x1c
        /*0062*/ 	.short	(.L_21 - .L_20)


	//   ....[0]....
.L_20:
        /*0064*/ 	.word	0x00000390


	//----- nvinfo : EIATTR_REQNTID
	.align		4
.L_21:
        /*0068*/ 	.byte	0x04, 0x10
        /*006a*/ 	.short	(.L_23 - .L_22)
.L_22:
        /*006c*/ 	.word	0x00000100
        /*0070*/ 	.word	0x00000001
        /*0074*/ 	.word	0x00000001


	//----- nvinfo : EIATTR_CBANK_PARAM_SIZE
	.align		4
.L_23:
        /*0078*/ 	.byte	0x03, 0x19
        /*007a*/ 	.short	0x0024


	//----- nvinfo : EIATTR_PARAM_CBANK
	.align		4
        /*007c*/ 	.byte	0x04, 0x0a
        /*007e*/ 	.short	(.L_25 - .L_24)
	.align		4
.L_24:
        /*0080*/ 	.word	index@(.nv.constant0.triton_poi_fused_cat_2)
        /*0084*/ 	.short	0x0210
        /*0086*/ 	.short	0x0024


	//----- nvinfo : EIATTR_SW_WAR
	.align		4
.L_25:
        /*0088*/ 	.byte	0x04, 0x36
        /*008a*/ 	.short	(.L_27 - .L_26)
.L_26:
        /*008c*/ 	.word	0x00000008
.L_27:


//--------------------- .nv.callgraph             --------------------------
	.section	.nv.callgraph,"",@"SHT_CUDA_CALLGRAPH"
	.align	4
	.sectionentsize	8
	.align		4
        /*0000*/ 	.word	0x00000000
	.align		4
        /*0004*/ 	.word	0xffffffff
	.align		4
        /*0008*/ 	.word	0x00000000
	.align		4
        /*000c*/ 	.word	0xfffffffe
	.align		4
        /*0010*/ 	.word	0x00000000
	.align		4
        /*0014*/ 	.word	0xfffffffd
	.align		4
        /*0018*/ 	.word	0x00000000
	.align		4
        /*001c*/ 	.word	0xfffffffc


//--------------------- .text.triton_poi_fused_cat_2 --------------------------
	.section	.text.triton_poi_fused_cat_2,"ax",@progbits
	.align	128
        .global         triton_poi_fused_cat_2
        .type           triton_poi_fused_cat_2,@function
        .size           triton_poi_fused_cat_2,(.L_x_1 - triton_poi_fused_cat_2)
        .other          triton_poi_fused_cat_2,@"STO_CUDA_ENTRY STV_DEFAULT"
triton_poi_fused_cat_2:
.text.triton_poi_fused_cat_2:
[----:B------:R-:W-:Y:S01]  /*0000*/  LDC R1, c[0x0][0x28] ;  /* 0x00000a00ff017b82 */ /* 0x000fe20000000800 */
[----:B------:R-:W1:Y:S01]  /*0010*/  S2R R0, SR_TID.X ;  /* 0x0000000000007919 */ /* 0x000e620000002100 */
[----:B------:R-:W-:Y:S01]  /*0020*/  CS2R R14, SRZ ;  /* 0x00000000000e7805 */ /* 0x000fe2000001ff00 */
[----:B------:R-:W-:Y:S01]  /*0030*/  ULDC.64 UR4, c[0x0][0x208] ;  /* 0x0000820000047ab9 */ /* 0x000fe20000000a00 */
[----:B------:R-:W2:Y:S01]  /*0040*/  S2R R5, SR_CTAID.X ;  /* 0x0000000000057919 */ /* 0x000ea20000002500 */
[----:B-1----:R-:W-:Y:S01]  /*0050*/  IMAD.SHL.U32 R0, R0, 0x2, RZ ;  /* 0x0000000200007824 */ /* 0x002fe200078e00ff */
[----:B--2---:R-:W-:-:S04]  /*0060*/  SHF.R.S32.HI R3, RZ, 0x16, R5 ;  /* 0x00000016ff037819 */ /* 0x004fc80000011405 */
[----:B------:R-:W-:Y:S02]  /*0070*/  LOP3.LUT R0, R0, 0x1fe, RZ, 0xc0, !PT ;  /* 0x000001fe00007812 */ /* 0x000fe400078ec0ff */
[----:B------:R-:W-:-:S03]  /*0080*/  SGXT R3, R3, 0x1 ;  /* 0x000000010303781a */ /* 0x000fc60000000200 */
[----:B------:R-:W-:Y:S02]  /*0090*/  IMAD R0, R5, 0x200, R0 ;  /* 0x0000020005007824 */ /* 0x000fe400078e0200 */
[----:B------:R-:W1:Y:S02]  /*00a0*/  LDC.64 R4, c[0x0][0x220] ;  /* 0x00008800ff047b82 */ /* 0x000e640000000a00 */
[----:B------:R-:W-:Y:S01]  /*00b0*/  IMAD.HI R8, R0, 0x2aaaaaab, RZ ;  /* 0x2aaaaaab00087827 */ /* 0x000fe200078e02ff */
[----:B------:R-:W-:-:S04]  /*00c0*/  LEA.HI R6, R3, R0, RZ, 0xc ;  /* 0x0000000003067211 */ /* 0x000fc800078f60ff */
[----:B------:R-:W-:Y:S01]  /*00d0*/  SHF.R.S32.HI R7, RZ, 0xc, R6 ;  /* 0x0000000cff077819 */ /* 0x000fe20000011406 */
[----:B------:R-:W2:Y:S01]  /*00e0*/  LDC.64 R2, c[0x0][0x218] ;  /* 0x00008600ff027b82 */ /* 0x000ea20000000a00 */
[----:B------:R-:W-:-:S03]  /*00f0*/  LOP3.LUT R13, R6, 0xfffff000, RZ, 0xc0, !PT ;  /* 0xfffff000060d7812 */ /* 0x000fc600078ec0ff */
[----:B------:R-:W-:-:S04]  /*0100*/  IMAD.HI R9, R7, 0x2aaaaaab, RZ ;  /* 0x2aaaaaab07097827 */ /* 0x000fc800078e02ff */
[----:B------:R-:W-:Y:S01]  /*0110*/  IMAD.IADD R6, R0, 0x1, -R13 ;  /* 0x0000000100067824 */ /* 0x000fe200078e0a0d */
[----:B------:R-:W-:-:S04]  /*0120*/  SHF.R.U32.HI R10, RZ, 0x1f, R9 ;  /* 0x0000001fff0a7819 */ /* 0x000fc80000011609 */
[----:B------:R-:W-:Y:S02]  /*0130*/  LEA.HI R10, R9, R10, RZ, 0x1d ;  /* 0x0000000a090a7211 */ /* 0x000fe400078fe8ff */
[----:B------:R-:W-:-:S03]  /*0140*/  SHF.R.U32.HI R9, RZ, 0x1f, R8 ;  /* 0x0000001fff097819 */ /* 0x000fc60000011608 */
[----:B------:R-:W-:Y:S01]  /*0150*/  IMAD R12, R10, -0x30, R7 ;  /* 0xffffffd00a0c7824 */ /* 0x000fe200078e0207 */
[----:B------:R-:W-:-:S03]  /*0160*/  LEA.HI.SX32 R11, R8, R9, 0x11 ;  /* 0x00000009080b7211 */ /* 0x000fc600078f8aff */
[C---:B------:R-:W-:Y:S01]  /*0170*/  VIADD R9, R12.reuse, 0xffffffe0 ;  /* 0xffffffe00c097836 */ /* 0x040fe20000000000 */
[----:B------:R-:W-:Y:S01]  /*0180*/  ISETP.GT.AND P1, PT, R12, 0x1f, PT ;  /* 0x0000001f0c00780c */ /* 0x000fe20003f24270 */
[----:B------:R-:W-:Y:S02]  /*0190*/  IMAD R8, R11, 0x10000, R6 ;  /* 0x000100000b087824 */ /* 0x000fe400078e0206 */
[----:B------:R-:W3:Y:S02]  /*01a0*/  LDC.64 R6, c[0x0][0x210] ;  /* 0x00008400ff067b82 */ /* 0x000ee40000000a00 */
[C---:B------:R-:W-:Y:S02]  /*01b0*/  IMAD R13, R9.reuse, 0x1000, R8 ;  /* 0x00001000090d7824 */ /* 0x040fe400078e0208 */
[----:B-1----:R-:W-:-:S04]  /*01c0*/  IMAD.WIDE R8, R9, 0x4, R4 ;  /* 0x0000000409087825 */ /* 0x002fc800078e0204 */
[----:B--2---:R-:W-:Y:S01]  /*01d0*/  IMAD.WIDE R4, R13, 0x4, R2 ;  /* 0x000000040d047825 */ /* 0x004fe200078e0202 */
[----:B------:R-:W-:Y:S01]  /*01e0*/  CS2R R2, SRZ ;  /* 0x0000000000027805 */ /* 0x000fe2000001ff00 */
[----:B------:R-:W2:Y:S04]  /*01f0*/  @P1 LDG.E.EL R14, desc[UR4][R8.64] ;  /* 0x00000004080e1981 */ /* 0x000ea8000c2e1900 */
[----:B------:R-:W4:Y:S04]  /*0200*/  @P1 LDG.E.EL R15, desc[UR4][R8.64] ;  /* 0x00000004080f1981 */ /* 0x000f28000c2e1900 */
[----:B------:R-:W5:Y:S01]  /*0210*/  @P1 LDG.E.64 R2, desc[UR4][R4.64] ;  /* 0x0000000404021981 */ /* 0x000f62000c1e1b00 */
[----:B------:R-:W-:Y:S01]  /*0220*/  IMAD R10, R11, -0x30000, R0 ;  /* 0xfffd00000b0a7824 */ /* 0x000fe200078e0200 */
[----:B------:R-:W-:-:S03]  /*0230*/  ISETP.GE.AND P0, PT, R12, 0x20, PT ;  /* 0x000000200c00780c */ /* 0x000fc60003f06270 */
[----:B------:R-:W-:Y:S01]  /*0240*/  IMAD R11, R11, 0x20000, R10 ;  /* 0x000200000b0b7824 */ /* 0x000fe200078e020a */
[----:B------:R-:W-:-:S03]  /*0250*/  CS2R R12, SRZ ;  /* 0x00000000000c7805 */ /* 0x000fc6000001ff00 */
[----:B---3--:R-:W-:Y:S02]  /*0260*/  IMAD.WIDE R6, R11, 0x4, R6 ;  /* 0x000000040b067825 */ /* 0x008fe400078e0206 */
[----:B------:R-:W1:Y:S04]  /*0270*/  LDC.64 R10, c[0x0][0x228] ;  /* 0x00008a00ff0a7b82 */ /* 0x000e680000000a00 */
[----:B------:R-:W3:Y:S01]  /*0280*/  @!P0 LDG.E.64 R12, desc[UR4][R6.64] ;  /* 0x00000004060c8981 */ /* 0x000ee2000c1e1b00 */
[----:B----4-:R-:W-:Y:S02]  /*0290*/  SEL R15, R15, RZ, P1 ;  /* 0x000000ff0f0f7207 */ /* 0x010fe40000800000 */
[----:B-----5:R-:W-:Y:S02]  /*02a0*/  SEL R16, R3, RZ, P1 ;  /* 0x000000ff03107207 */ /* 0x020fe40000800000 */
[----:B------:R-:W-:-:S02]  /*02b0*/  SEL R2, R2, RZ, P1 ;  /* 0x000000ff02027207 */ /* 0x000fc40000800000 */
[----:B--2---:R-:W-:Y:S02]  /*02c0*/  SEL R3, R14, RZ, P1 ;  /* 0x000000ff0e037207 */ /* 0x004fe40000800000 */
[----:B------:R-:W-:Y:S02]  /*02d0*/  FSETP.GT.AND P2, PT, R16, -R15, PT ;  /* 0x8000000f1000720b */ /* 0x000fe40003f44000 */
[C---:B------:R-:W-:Y:S01]  /*02e0*/  FSETP.GT.AND P1, PT, R2.reuse, -R3, PT ;  /* 0x800000030200720b */ /* 0x040fe20003f24000 */
[----:B------:R-:W-:Y:S01]  /*02f0*/  FADD R4, R2, R3 ;  /* 0x0000000302047221 */ /* 0x000fe20000000000 */
[----:B------:R-:W-:Y:S01]  /*0300*/  FADD R15, R16, R15 ;  /* 0x0000000f100f7221 */ /* 0x000fe20000000000 */
[----:B---3--:R-:W-:Y:S02]  /*0310*/  SEL R5, R12, RZ, !P0 ;  /* 0x000000ff0c057207 */ /* 0x008fe40004000000 */
[----:B------:R-:W-:-:S06]  /*0320*/  SEL R6, R13, RZ, !P0 ;  /* 0x000000ff0d067207 */ /* 0x000fcc0004000000 */
[----:B------:R-:W-:Y:S02]  /*0330*/  @!P2 FMUL R15, R15, 0.20000000298023223877 ;  /* 0x3e4ccccd0f0fa820 */ /* 0x000fe40000400000 */
[----:B------:R-:W-:Y:S01]  /*0340*/  @!P1 FMUL R4, R4, 0.20000000298023223877 ;  /* 0x3e4ccccd04049820 */ /* 0x000fe20000400000 */
[----:B-1----:R-:W-:-:S04]  /*0350*/  IMAD.WIDE R2, R0, 0x4, R10 ;  /* 0x0000000400027825 */ /* 0x002fc800078e020a */
[----:B------:R-:W-:Y:S02]  /*0360*/  SEL R4, R5, R4, !P0 ;  /* 0x0000000405047207 */ /* 0x000fe40004000000 */
[----:B------:R-:W-:-:S05]  /*0370*/  SEL R5, R6, R15, !P0 ;  /* 0x0000000f06057207 */ /* 0x000fca0004000000 */
[----:B------:R-:W-:Y:S01]  /*0380*/  STG.E.64 desc[UR4][R2.64], R4 ;  /* 0x0000000402007986 */ /* 0x000fe2000c101b04 */
[----:B------:R-:W-:Y:S05]  /*0390*/  EXIT ;  /* 0x000000000000794d */ /* 0x000fea0003800000 */
.L_x_0:
[----:B------:R-:W-:-:S00]  /*03a0*/  BRA `(.L_x_0) ;  /* 0xfffffffc00fc7947 */ /* 0x000fc0000383ffff */
[----:B------:R-:W-:-:S00]  /*03b0*/  NOP ;  /* 0x0000000000007918 */ /* 0x000fc00000000000 */
        /* <DEDUP_REMOVED lines=12> */
.L_x_1:


//--------------------- .nv.constant0.triton_poi_fused_cat_2 --------------------------
	.section	.nv.constant0.triton_poi_fused_cat_2,"a",@progbits
	.sectionflags	@""
	.align	4
.nv.constant0.triton_poi_fused_cat_2:
	.zero		564
